//
// Generated by NVIDIA NVVM Compiler
//
// Compiler Build ID: CL-36424714
// Cuda compilation tools, release 13.0, V13.0.88
// Based on NVVM 20.0.0
//

.version 9.0
.target sm_100
.address_size 64

	// .globl	_Z10transpostaPfS_

.visible .entry _Z10transpostaPfS_(
	.param .u64 .ptr .align 1 _Z10transpostaPfS__param_0,
	.param .u64 .ptr .align 1 _Z10transpostaPfS__param_1
)
{
	.reg .pred 	%p<4>;
	.reg .b32 	%r<12>;
	.reg .b32 	%f<2>;
	.reg .b64 	%rd<9>;

	ld.param.u64 	%rd1, [_Z10transpostaPfS__param_0];
	ld.param.u64 	%rd2, [_Z10transpostaPfS__param_1];
	mov.u32 	%r3, %ntid.x;
	mov.u32 	%r4, %ctaid.x;
	mov.u32 	%r5, %tid.x;
	mad.lo.s32 	%r1, %r3, %r4, %r5;
	mov.u32 	%r6, %ntid.y;
	mov.u32 	%r7, %ctaid.y;
	mov.u32 	%r8, %tid.y;
	mad.lo.s32 	%r9, %r6, %r7, %r8;
	setp.gt.s32 	%p1, %r1, 4;
	setp.gt.u32 	%p2, %r9, 4;
	or.pred  	%p3, %p1, %p2;
	@%p3 bra 	$L__BB0_2;
	cvta.to.global.u64 	%rd3, %rd1;
	cvta.to.global.u64 	%rd4, %rd2;
	mad.lo.s32 	%r10, %r9, 5, %r1;
	mul.wide.s32 	%rd5, %r10, 4;
	add.s64 	%rd6, %rd3, %rd5;
	ld.global.f32 	%f1, [%rd6];
	mad.lo.s32 	%r11, %r1, 5, %r9;
	mul.wide.s32 	%rd7, %r11, 4;
	add.s64 	%rd8, %rd4, %rd7;
	st.global.f32 	[%rd8], %f1;
$L__BB0_2:
	ret;

}


// ===== COMPILED SASS (sm_100) =====

	.target	sm_100

	.elftype	@"ET_EXEC"


//--------------------- .note.nv.tkinfo           --------------------------
	.section	.note.nv.tkinfo,"",@"SHT_NOTE"
	.sectionflags	@"SHF_NOTE_NV_TKINFO"
	.tkinfo
        /*0018*/ 	.word	0x00000002
        /*0030*/ 	.string	""
        /*0030*/ 	.string	"ptxas"
        /*0030*/ 	.string	"Cuda compilation tools, release 13.0, V13.0.88"
        /*0030*/ 	.string	"Build cuda_13.0.r13.0/compiler.36424714_0"
        /*0030*/ 	.string	"-arch sm_100 -m 64 "



//--------------------- .note.nv.cuinfo           --------------------------
	.section	.note.nv.cuinfo,"",@"SHT_NOTE"
	.sectionflags	@"SHF_NOTE_NV_CUINFO"
        /*0018*/ 	.short	0x0002
        /*001a*/ 	.short	0x0064
        /*001c*/ 	.short	0x0082
	.zero		2


//--------------------- .nv.info                  --------------------------
	.section	.nv.info,"",@"SHT_CUDA_INFO"
	.align	4


	//----- nvinfo : EIATTR_REGCOUNT
	.align		4
        /*0000*/ 	.byte	0x04, 0x2f
        /*0002*/ 	.short	(.L_1 - .L_0)
	.align		4
.L_0:
        /*0004*/ 	.word	index@(_Z10transpostaPfS_)
        /*0008*/ 	.word	0x0000000a


	//----- nvinfo : EIATTR_FRAME_SIZE
	.align		4
.L_1:
        /*000c*/ 	.byte	0x04, 0x11
        /*000e*/ 	.short	(.L_3 - .L_2)
	.align		4
.L_2:
        /*0010*/ 	.word	index@(_Z10transpostaPfS_)
        /*0014*/ 	.word	0x00000000


	//----- nvinfo : EIATTR_MIN_STACK_SIZE
	.align		4
.L_3:
        /*0018*/ 	.byte	0x04, 0x12
        /*001a*/ 	.short	(.L_5 - .L_4)
	.align		4
.L_4:
        /*001c*/ 	.word	index@(_Z10transpostaPfS_)
        /*0020*/ 	.word	0x00000000
.L_5:


//--------------------- .nv.compat                --------------------------
	.section	.nv.compat,"",@"SHT_CUDA_COMPAT_INFO"
	.align	4
        /*0000*/ 	.byte	0x02, 0x09, 0x00, 0x00, 0x02, 0x02, 0x01, 0x00, 0x02, 0x05, 0x05, 0x00, 0x03, 0x07, 0x01, 0x01
        /*0010*/ 	.byte	0x02, 0x03, 0x00, 0x00, 0x02, 0x06, 0x01, 0x00, 0x04, 0x0b, 0x08, 0x00, 0x09, 0x00, 0x00, 0x00
        /*0020*/ 	.byte	0x00, 0x00, 0x00, 0x00


//--------------------- .nv.info._Z10transpostaPfS_ --------------------------
	.section	.nv.info._Z10transpostaPfS_,"",@"SHT_CUDA_INFO"
	.sectionflags	@""
	.align	4


	//----- nvinfo : EIATTR_CUDA_API_VERSION
	.align		4
        /*0000*/ 	.byte	0x04, 0x37
        /*0002*/ 	.short	(.L_7 - .L_6)
.L_6:
        /*0004*/ 	.word	0x00000082


	//----- nvinfo : EIATTR_KPARAM_INFO
	.align		4
.L_7:
        /*0008*/ 	.byte	0x04, 0x17
        /*000a*/ 	.short	(.L_9 - .L_8)
.L_8:
        /*000c*/ 	.word	0x00000000
        /*0010*/ 	.short	0x0001
        /*0012*/ 	.short	0x0008
        /*0014*/ 	.byte	0x00, 0xf5, 0x21, 0x00


	//----- nvinfo : EIATTR_KPARAM_INFO
	.align		4
.L_9:
        /*0018*/ 	.byte	0x04, 0x17
        /*001a*/ 	.short	(.L_11 - .L_10)
.L_10:
        /*001c*/ 	.word	0x00000000
        /*0020*/ 	.short	0x0000
        /*0022*/ 	.short	0x0000
        /*0024*/ 	.byte	0x00, 0xf5, 0x21, 0x00


	//----- nvinfo : EIATTR_SPARSE_MMA_MASK
	.align		4
.L_11:
        /*0028*/ 	.byte	0x03, 0x50
        /*002a*/ 	.short	0x0000


	//----- nvinfo : EIATTR_MAXREG_COUNT
	.align		4
        /*002c*/ 	.byte	0x03, 0x1b
        /*002e*/ 	.short	0x00ff


	//----- nvinfo : EIATTR_MERCURY_ISA_VERSION
	.align		4
        /*0030*/ 	.byte	0x03, 0x5f
        /*0032*/ 	.short	0x0101


	//----- nvinfo : EIATTR_VRC_CTA_INIT_COUNT
	.align		4
        /*0034*/ 	.byte	0x02, 0x4a
	.zero		1
	.zero		1


	//----- nvinfo : EIATTR_EXIT_INSTR_OFFSETS
	.align		4
        /*0038*/ 	.byte	0x04, 0x1c
        /*003a*/ 	.short	(.L_13 - .L_12)


	//   ....[0]....
.L_12:
        /*003c*/ 	.word	0x000000b0


	//   ....[1]....
        /*0040*/ 	.word	0x00000150


	//----- nvinfo : EIATTR_CBANK_PARAM_SIZE
	.align		4
.L_13:
        /*0044*/ 	.byte	0x03, 0x19
        /*0046*/ 	.short	0x0010


	//----- nvinfo : EIATTR_PARAM_CBANK
	.align		4
        /*0048*/ 	.byte	0x04, 0x0a
        /*004a*/ 	.short	(.L_15 - .L_14)
	.align		4
.L_14:
        /*004c*/ 	.word	index@(.nv.constant0._Z10transpostaPfS_)
        /*0050*/ 	.short	0x0380
        /*0052*/ 	.short	0x0010


	//----- nvinfo : EIATTR_SW_WAR
	.align		4
.L_15:
        /*0054*/ 	.byte	0x04, 0x36
        /*0056*/ 	.short	(.L_17 - .L_16)
.L_16:
        /*0058*/ 	.word	0x00000008
.L_17:


//--------------------- .nv.callgraph             --------------------------
	.section	.nv.callgraph,"",@"SHT_CUDA_CALLGRAPH"
	.align	4
	.sectionentsize	8
	.align		4
        /*0000*/ 	.word	0x00000000
	.align		4
        /*0004*/ 	.word	0xffffffff
	.align		4
        /*0008*/ 	.word	0x00000000
	.align		4
        /*000c*/ 	.word	0xfffffffe
	.align		4
        /*0010*/ 	.word	0x00000000
	.align		4
        /*0014*/ 	.word	0xfffffffd
	.align		4
        /*0018*/ 	.word	0x00000000
	.align		4
        /*001c*/ 	.word	0xfffffffc


//--------------------- .text._Z10transpostaPfS_  --------------------------
	.section	.text._Z10transpostaPfS_,"ax",@progbits
	.align	128
        .global         _Z10transpostaPfS_
        .type           _Z10transpostaPfS_,@function
        .size           _Z10transpostaPfS_,(.L_x_1 - _Z10transpostaPfS_)
        .other          _Z10transpostaPfS_,@"STO_CUDA_ENTRY STV_DEFAULT"
_Z10transpostaPfS_:
.text._Z10transpostaPfS_:
[----:B------:R-:W-:Y:S01]  /*0000*/  LDC R1, c[0x0][0x37c] ;  /* 0x0000df00ff017b82 */ /* 0x000fe20000000800 */
[----:B------:R-:W0:Y:S01]  /*0010*/  S2R R7, SR_CTAID.Y ;  /* 0x0000000000077919 */ /* 0x000e220000002600 */
[----:B------:R-:W1:Y:S01]  /*0020*/  LDCU UR4, c[0x0][0x360] ;  /* 0x00006c00ff0477ac */ /* 0x000e620008000800 */
[----:B------:R-:W0:Y:S01]  /*0030*/  S2R R2, SR_TID.Y ;  /* 0x0000000000027919 */ /* 0x000e220000002200 */
[----:B------:R-:W0:Y:S01]  /*0040*/  LDCU UR5, c[0x0][0x364] ;  /* 0x00006c80ff0577ac */ /* 0x000e220008000800 */
[----:B------:R-:W1:Y:S01]  /*0050*/  S2R R0, SR_CTAID.X ;  /* 0x0000000000007919 */ /* 0x000e620000002500 */
[----:B------:R-:W1:Y:S01]  /*0060*/  S2R R3, SR_TID.X ;  /* 0x0000000000037919 */ /* 0x000e620000002100 */
[----:B0-----:R-:W-:-:S05]  /*0070*/  IMAD R7, R7, UR5, R2 ;  /* 0x0000000507077c24 */ /* 0x001fca000f8e0202 */
[----:B------:R-:W-:Y:S01]  /*0080*/  ISETP.GT.U32.AND P0, PT, R7, 0x4, PT ;  /* 0x000000040700780c */ /* 0x000fe20003f04070 */
[----:B-1----:R-:W-:-:S05]  /*0090*/  IMAD R0, R0, UR4, R3 ;  /* 0x0000000400007c24 */ /* 0x002fca000f8e0203 */
[----:B------:R-:W-:-:S13]  /*00a0*/  ISETP.GT.OR P0, PT, R0, 0x4, P0 ;  /* 0x000000040000780c */ /* 0x000fda0000704670 */
[----:B------:R-:W-:Y:S05]  /*00b0*/  @P0 EXIT ;  /* 0x000000000000094d */ /* 0x000fea0003800000 */
[----:B------:R-:W0:Y:S01]  /*00c0*/  LDC.64 R2, c[0x0][0x380] ;  /* 0x0000e000ff027b82 */ /* 0x000e220000000a00 */
[----:B------:R-:W1:Y:S01]  /*00d0*/  LDCU.64 UR4, c[0x0][0x358] ;  /* 0x00006b00ff0477ac */ /* 0x000e620008000a00 */
[----:B------:R-:W-:-:S04]  /*00e0*/  IMAD R5, R7, 0x5, R0 ;  /* 0x0000000507057824 */ /* 0x000fc800078e0200 */
[----:B0-----:R-:W-:Y:S02]  /*00f0*/  IMAD.WIDE R2, R5, 0x4, R2 ;  /* 0x0000000405027825 */ /* 0x001fe400078e0202 */
[----:B------:R-:W0:Y:S04]  /*0100*/  LDC.64 R4, c[0x0][0x388] ;  /* 0x0000e200ff047b82 */ /* 0x000e280000000a00 */
[----:B-1----:R-:W2:Y:S01]  /*0110*/  LDG.E R3, desc[UR4][R2.64] ;  /* 0x0000000402037981 */ /* 0x002ea2000c1e1900 */
[----:B------:R-:W-:-:S04]  /*0120*/  IMAD R7, R0, 0x5, R7 ;  /* 0x0000000500077824 */ /* 0x000fc800078e0207 */
[----:B0-----:R-:W-:-:S05]  /*0130*/  IMAD.WIDE R4, R7, 0x4, R4 ;  /* 0x0000000407047825 */ /* 0x001fca00078e0204 */
[----:B--2---:R-:W-:Y:S01]  /*0140*/  STG.E desc[UR4][R4.64], R3 ;  /* 0x0000000304007986 */ /* 0x004fe2000c101904 */
[----:B------:R-:W-:Y:S05]  /*0150*/  EXIT ;  /* 0x000000000000794d */ /* 0x000fea0003800000 */
.L_x_0:
[----:B------:R-:W-:-:S00]  /*0160*/  BRA `(.L_x_0) ;  /* 0xfffffffc00fc7947 */ /* 0x000fc0000383ffff */
[----:B------:R-:W-:-:S00]  /*0170*/  NOP ;  /* 0x0000000000007918 */ /* 0x000fc00000000000 */
        /* <DEDUP_REMOVED lines=8> */
.L_x_1:


//--------------------- .nv.shared.reserved.0     --------------------------
	.section	.nv.shared.reserved.0,"aw",@nobits
	.weak		__nv_reservedSMEM_offset_0_alias
	.size		__nv_reservedSMEM_offset_0_alias, 0, 64
	.other		__nv_reservedSMEM_offset_0_alias,@"STO_CUDA_RESERVED_SHARED STV_DEFAULT"
__nv_reservedSMEM_offset_0_alias:
	.zero		0
	.zero		64


//--------------------- .nv.constant0._Z10transpostaPfS_ --------------------------
	.section	.nv.constant0._Z10transpostaPfS_,"a",@progbits
	.sectionflags	@""
	.align	4
.nv.constant0._Z10transpostaPfS_:
	.zero		912


//--------------------- SYMBOLS --------------------------

	.type		.nv.reservedSmem.offset0,@object
	.size		.nv.reservedSmem.offset0,0x4
